	.headerflags	@"EF_CUDA_TEXMODE_UNIFIED EF_CUDA_64BIT_ADDRESS EF_CUDA_ACCELERATORS EF_CUDA_SM90 EF_CUDA_VIRTUAL_SM(EF_CUDA_SM90)"
	.elftype	@"ET_EXEC"


//--------------------- .nv.info                  --------------------------
	.section	.nv.info,"",@"SHT_CUDA_INFO"
	.align	4


	//----- nvinfo : EIATTR_REGCOUNT
	.align		4
        /*0000*/ 	.byte	0x04, 0x2f
        /*0002*/ 	.short	(.L_1 - .L_0)
	.align		4
.L_0:
        /*0004*/ 	.word	index@(triton_poi_fused_mul_2)
        /*0008*/ 	.word	0x0000000a


	//----- nvinfo : EIATTR_MIN_STACK_SIZE
	.align		4
.L_1:
        /*000c*/ 	.byte	0x04, 0x12
        /*000e*/ 	.short	(.L_3 - .L_2)
	.align		4
.L_2:
        /*0010*/ 	.word	index@(triton_poi_fused_mul_2)
        /*0014*/ 	.word	0x00000000


	//----- nvinfo : EIATTR_FRAME_SIZE
	.align		4
.L_3:
        /*0018*/ 	.byte	0x04, 0x11
        /*001a*/ 	.short	(.L_5 - .L_4)
	.align		4
.L_4:
        /*001c*/ 	.word	index@(triton_poi_fused_mul_2)
        /*0020*/ 	.word	0x00000000


	//----- nvinfo : EIATTR_MIN_STACK_SIZE
	.align		4
.L_5:
        /*0024*/ 	.byte	0x04, 0x12
        /*0026*/ 	.short	(.L_7 - .L_6)
	.align		4
.L_6:
        /*0028*/ 	.word	index@(triton_poi_fused_mul_2)
        /*002c*/ 	.word	0x00000000
.L_7:


//--------------------- .nv.info.triton_poi_fused_mul_2 --------------------------
	.section	.nv.info.triton_poi_fused_mul_2,"",@"SHT_CUDA_INFO"
	.sectionflags	@""
	.align	4


	//----- nvinfo : EIATTR_CUDA_API_VERSION
	.align		4
        /*0000*/ 	.byte	0x04, 0x37
        /*0002*/ 	.short	(.L_9 - .L_8)
.L_8:
        /*0004*/ 	.word	0x0000007c


	//----- nvinfo : EIATTR_KPARAM_INFO
	.align		4
.L_9:
        /*0008*/ 	.byte	0x04, 0x17
        /*000a*/ 	.short	(.L_11 - .L_10)
.L_10:
        /*000c*/ 	.word	0x00000000
        /*0010*/ 	.short	0x0002
        /*0012*/ 	.short	0x0010
        /*0014*/ 	.byte	0x00, 0xf0, 0x11, 0x00


	//----- nvinfo : EIATTR_KPARAM_INFO
	.align		4
.L_11:
        /*0018*/ 	.byte	0x04, 0x17
        /*001a*/ 	.short	(.L_13 - .L_12)
.L_12:
        /*001c*/ 	.word	0x00000000
        /*0020*/ 	.short	0x0001
        /*0022*/ 	.short	0x0008
        /*0024*/ 	.byte	0x00, 0xf4, 0x21, 0x00


	//----- nvinfo : EIATTR_KPARAM_INFO
	.align		4
.L_13:
        /*0028*/ 	.byte	0x04, 0x17
        /*002a*/ 	.short	(.L_15 - .L_14)
.L_14:
        /*002c*/ 	.word	0x00000000
        /*0030*/ 	.short	0x0000
        /*0032*/ 	.short	0x0000
        /*0034*/ 	.byte	0x00, 0xf4, 0x21, 0x00


	//----- nvinfo : EIATTR_SPARSE_MMA_MASK
	.align		4
.L_15:
        /*0038*/ 	.byte	0x03, 0x50
        /*003a*/ 	.short	0x0000


	//----- nvinfo : EIATTR_MAXREG_COUNT
	.align		4
        /*003c*/ 	.byte	0x03, 0x1b
        /*003e*/ 	.short	0x00ff


	//----- nvinfo : EIATTR_EXIT_INSTR_OFFSETS
	.align		4
        /*0040*/ 	.byte	0x04, 0x1c
        /*0042*/ 	.short	(.L_17 - .L_16)


	//   ....[0]....
.L_16:
        /*0044*/ 	.word	0x000000f0


	//   ....[1]....
        /*0048*/ 	.word	0x00000120


	//----- nvinfo : EIATTR_REQNTID
	.align		4
.L_17:
        /*004c*/ 	.byte	0x04, 0x10
        /*004e*/ 	.short	(.L_19 - .L_18)
.L_18:
        /*0050*/ 	.word	0x00000020
        /*0054*/ 	.word	0x00000001
        /*0058*/ 	.word	0x00000001


	//----- nvinfo : EIATTR_CBANK_PARAM_SIZE
	.align		4
.L_19:
        /*005c*/ 	.byte	0x03, 0x19
        /*005e*/ 	.short	0x0014


	//----- nvinfo : EIATTR_PARAM_CBANK
	.align		4
        /*0060*/ 	.byte	0x04, 0x0a
        /*0062*/ 	.short	(.L_21 - .L_20)
	.align		4
.L_20:
        /*0064*/ 	.word	index@(.nv.constant0.triton_poi_fused_mul_2)
        /*0068*/ 	.short	0x0210
        /*006a*/ 	.short	0x0014


	//----- nvinfo : EIATTR_SW_WAR
	.align		4
.L_21:
        /*006c*/ 	.byte	0x04, 0x36
        /*006e*/ 	.short	(.L_23 - .L_22)
.L_22:
        /*0070*/ 	.word	0x00000008
.L_23:


//--------------------- .nv.callgraph             --------------------------
	.section	.nv.callgraph,"",@"SHT_CUDA_CALLGRAPH"
	.align	4
	.sectionentsize	8
	.align		4
        /*0000*/ 	.word	0x00000000
	.align		4
        /*0004*/ 	.word	0xffffffff
	.align		4
        /*0008*/ 	.word	0x00000000
	.align		4
        /*000c*/ 	.word	0xfffffffe
	.align		4
        /*0010*/ 	.word	0x00000000
	.align		4
        /*0014*/ 	.word	0xfffffffd
	.align		4
        /*0018*/ 	.word	0x00000000
	.align		4
        /*001c*/ 	.word	0xfffffffc


//--------------------- .text.triton_poi_fused_mul_2 --------------------------
	.section	.text.triton_poi_fused_mul_2,"ax",@progbits
	.align	128
        .global         triton_poi_fused_mul_2
        .type           triton_poi_fused_mul_2,@function
        .size           triton_poi_fused_mul_2,(.L_x_1 - triton_poi_fused_mul_2)
        .other          triton_poi_fused_mul_2,@"STO_CUDA_ENTRY STV_DEFAULT"
triton_poi_fused_mul_2:
.text.triton_poi_fused_mul_2:
[----:B------:R-:W0:Y:S02]  /*0000*/  LDC R1, c[0x0][0x28] ;  /* 0x00000a00ff017b82 */ /* 0x000e240000000800 */
[----:B------:R-:W1:Y:S01]  /*0010*/  S2R R6, SR_TID.X ;  /* 0x0000000000067919 */ /* 0x000e620000002100 */
[----:B------:R-:W2:Y:S01]  /*0020*/  LDC.64 R2, c[0x0][0x210] ;  /* 0x00008400ff027b82 */ /* 0x000ea20000000a00 */
[----:B------:R-:W-:Y:S01]  /*0030*/  ULDC.64 UR4, c[0x0][0x208] ;  /* 0x0000820000047ab9 */ /* 0x000fe20000000a00 */
[----:B------:R-:W3:Y:S06]  /*0040*/  S2R R7, SR_CTAID.X ;  /* 0x0000000000077919 */ /* 0x000eec0000002500 */
[----:B------:R-:W4:Y:S01]  /*0050*/  LDC.64 R4, c[0x0][0x218] ;  /* 0x00008600ff047b82 */ /* 0x000f220000000a00 */
[----:B-1----:R-:W-:-:S05]  /*0060*/  LOP3.LUT R0, R6, 0xf, RZ, 0xc0, !PT ;  /* 0x0000000f06007812 */ /* 0x002fca00078ec0ff */
[----:B---3--:R-:W-:Y:S01]  /*0070*/  IMAD R7, R7, 0x10, R0 ;  /* 0x0000001007077824 */ /* 0x008fe200078e0200 */
[----:B------:R-:W-:-:S03]  /*0080*/  HFMA2.MMA R0, -RZ, RZ, 0, 0 ;  /* 0x00000000ff007435 */ /* 0x000fc600000001ff */
[C---:B--2---:R-:W-:Y:S01]  /*0090*/  IMAD.WIDE R2, R7.reuse, 0x4, R2 ;  /* 0x0000000407027825 */ /* 0x044fe200078e0202 */
[----:B------:R-:W-:-:S13]  /*00a0*/  ISETP.GE.AND P0, PT, R7, 0x10, PT ;  /* 0x000000100700780c */ /* 0x000fda0003f06270 */
[----:B------:R1:W5:Y:S01]  /*00b0*/  @!P0 LDG.E R0, desc[UR4][R2.64] ;  /* 0x0000000402008981 */ /* 0x000362000c1e1900 */
[----:B------:R-:W-:Y:S01]  /*00c0*/  LOP3.LUT P0, RZ, R6, 0x10, RZ, 0xc0, !PT ;  /* 0x0000001006ff7812 */ /* 0x000fe2000780c0ff */
[----:B----4-:R-:W-:-:S03]  /*00d0*/  IMAD.WIDE R4, R7, 0x4, R4 ;  /* 0x0000000407047825 */ /* 0x010fc600078e0204 */
[----:B------:R-:W-:-:S13]  /*00e0*/  ISETP.LT.AND P0, PT, R7, 0x10, !P0 ;  /* 0x000000100700780c */ /* 0x000fda0004701270 */
[----:B-1----:R-:W-:Y:S05]  /*00f0*/  @!P0 EXIT ;  /* 0x000000000000894d */ /* 0x002fea0003800000 */
[----:B-----5:R-:W-:-:S05]  /*0100*/  FMUL R3, R0, 0.5 ;  /* 0x3f00000000037820 */ /* 0x020fca0000400000 */
[----:B------:R-:W-:Y:S01]  /*0110*/  STG.E desc[UR4][R4.64], R3 ;  /* 0x0000000304007986 */ /* 0x000fe2000c101904 */
[----:B------:R-:W-:Y:S05]  /*0120*/  EXIT ;  /* 0x000000000000794d */ /* 0x000fea0003800000 */
.L_x_0:
[----:B------:R-:W-:-:S00]  /*0130*/  BRA `(.L_x_0) ;  /* 0xfffffffc00fc7947 */ /* 0x000fc0000383ffff */
[----:B------:R-:W-:-:S00]  /*0140*/  NOP ;  /* 0x0000000000007918 */ /* 0x000fc00000000000 */
        /* <DEDUP_REMOVED lines=11> */
.L_x_1:


//--------------------- .nv.constant0.triton_poi_fused_mul_2 --------------------------
	.section	.nv.constant0.triton_poi_fused_mul_2,"a",@progbits
	.sectionflags	@""
	.align	4
.nv.constant0.triton_poi_fused_mul_2:
	.zero		548
